//
// Generated by NVIDIA NVVM Compiler
//
// Compiler Build ID: CL-36424714
// Cuda compilation tools, release 13.0, V13.0.88
// Based on NVVM 20.0.0
//

.version 9.0
.target sm_100
.address_size 64

	// .globl	_Z11tiledkernelPfS_S_i

.visible .entry _Z11tiledkernelPfS_S_i(
	.param .u64 .ptr .align 1 _Z11tiledkernelPfS_S_i_param_0,
	.param .u64 .ptr .align 1 _Z11tiledkernelPfS_S_i_param_1,
	.param .u64 .ptr .align 1 _Z11tiledkernelPfS_S_i_param_2,
	.param .u32 _Z11tiledkernelPfS_S_i_param_3
)
{
	.reg .pred 	%p<7>;
	.reg .b32 	%r<27>;
	.reg .b64 	%rd<5>;

	ld.param.u64 	%rd1, [_Z11tiledkernelPfS_S_i_param_2];
	ld.param.u32 	%r11, [_Z11tiledkernelPfS_S_i_param_3];
	mov.u32 	%r12, %ctaid.x;
	mov.u32 	%r13, %ctaid.y;
	mov.u32 	%r14, %tid.x;
	mov.u32 	%r15, %tid.y;
	shl.b32 	%r16, %r13, 5;
	add.s32 	%r1, %r16, %r15;
	shl.b32 	%r17, %r12, 5;
	add.s32 	%r2, %r17, %r14;
	setp.lt.s32 	%p1, %r11, 1;
	@%p1 bra 	$L__BB0_7;
	add.s32 	%r3, %r11, 31;
	shr.u32 	%r18, %r3, 5;
	and.b32  	%r4, %r18, 3;
	setp.lt.u32 	%p2, %r11, 97;
	@%p2 bra 	$L__BB0_4;
	and.b32  	%r20, %r18, 67108860;
	neg.s32 	%r25, %r20;
$L__BB0_3:
	bar.sync 	0;
	bar.sync 	0;
	bar.sync 	0;
	bar.sync 	0;
	bar.sync 	0;
	bar.sync 	0;
	bar.sync 	0;
	bar.sync 	0;
	add.s32 	%r25, %r25, 4;
	setp.ne.s32 	%p3, %r25, 0;
	@%p3 bra 	$L__BB0_3;
$L__BB0_4:
	setp.eq.s32 	%p4, %r4, 0;
	@%p4 bra 	$L__BB0_7;
	neg.s32 	%r26, %r4;
$L__BB0_6:
	.pragma "nounroll";
	bar.sync 	0;
	bar.sync 	0;
	add.s32 	%r26, %r26, 1;
	setp.ne.s32 	%p5, %r26, 0;
	@%p5 bra 	$L__BB0_6;
$L__BB0_7:
	max.s32 	%r22, %r1, %r2;
	setp.ge.s32 	%p6, %r22, %r11;
	@%p6 bra 	$L__BB0_9;
	mad.lo.s32 	%r23, %r11, %r1, %r2;
	cvta.to.global.u64 	%rd2, %rd1;
	mul.wide.u32 	%rd3, %r23, 4;
	add.s64 	%rd4, %rd2, %rd3;
	mov.b32 	%r24, 0;
	st.global.u32 	[%rd4], %r24;
$L__BB0_9:
	ret;

}


// ===== COMPILED SASS (sm_100) =====

	.target	sm_100

	.elftype	@"ET_EXEC"


//--------------------- .note.nv.tkinfo           --------------------------
	.section	.note.nv.tkinfo,"",@"SHT_NOTE"
	.sectionflags	@"SHF_NOTE_NV_TKINFO"
	.tkinfo
        /*0018*/ 	.word	0x00000002
        /*0030*/ 	.string	""
        /*0030*/ 	.string	"ptxas"
        /*0030*/ 	.string	"Cuda compilation tools, release 13.0, V13.0.88"
        /*0030*/ 	.string	"Build cuda_13.0.r13.0/compiler.36424714_0"
        /*0030*/ 	.string	"-arch sm_100 -m 64 "



//--------------------- .note.nv.cuinfo           --------------------------
	.section	.note.nv.cuinfo,"",@"SHT_NOTE"
	.sectionflags	@"SHF_NOTE_NV_CUINFO"
        /*0018*/ 	.short	0x0002
        /*001a*/ 	.short	0x0064
        /*001c*/ 	.short	0x0082
	.zero		2


//--------------------- .nv.info                  --------------------------
	.section	.nv.info,"",@"SHT_CUDA_INFO"
	.align	4


	//----- nvinfo : EIATTR_REGCOUNT
	.align		4
        /*0000*/ 	.byte	0x04, 0x2f
        /*0002*/ 	.short	(.L_1 - .L_0)
	.align		4
.L_0:
        /*0004*/ 	.word	index@(_Z11tiledkernelPfS_S_i)
        /*0008*/ 	.word	0x00000008


	//----- nvinfo : EIATTR_FRAME_SIZE
	.align		4
.L_1:
        /*000c*/ 	.byte	0x04, 0x11
        /*000e*/ 	.short	(.L_3 - .L_2)
	.align		4
.L_2:
        /*0010*/ 	.word	index@(_Z11tiledkernelPfS_S_i)
        /*0014*/ 	.word	0x00000000


	//----- nvinfo : EIATTR_MIN_STACK_SIZE
	.align		4
.L_3:
        /*0018*/ 	.byte	0x04, 0x12
        /*001a*/ 	.short	(.L_5 - .L_4)
	.align		4
.L_4:
        /*001c*/ 	.word	index@(_Z11tiledkernelPfS_S_i)
        /*0020*/ 	.word	0x00000000
.L_5:


//--------------------- .nv.compat                --------------------------
	.section	.nv.compat,"",@"SHT_CUDA_COMPAT_INFO"
	.align	4
        /*0000*/ 	.byte	0x02, 0x09, 0x00, 0x00, 0x02, 0x02, 0x01, 0x00, 0x02, 0x05, 0x05, 0x00, 0x03, 0x07, 0x01, 0x01
        /*0010*/ 	.byte	0x02, 0x03, 0x00, 0x00, 0x02, 0x06, 0x01, 0x00, 0x04, 0x0b, 0x08, 0x00, 0x09, 0x00, 0x00, 0x00
        /*0020*/ 	.byte	0x00, 0x00, 0x00, 0x00


//--------------------- .nv.info._Z11tiledkernelPfS_S_i --------------------------
	.section	.nv.info._Z11tiledkernelPfS_S_i,"",@"SHT_CUDA_INFO"
	.sectionflags	@""
	.align	4


	//----- nvinfo : EIATTR_CUDA_API_VERSION
	.align		4
        /*0000*/ 	.byte	0x04, 0x37
        /*0002*/ 	.short	(.L_7 - .L_6)
.L_6:
        /*0004*/ 	.word	0x00000082


	//----- nvinfo : EIATTR_KPARAM_INFO
	.align		4
.L_7:
        /*0008*/ 	.byte	0x04, 0x17
        /*000a*/ 	.short	(.L_9 - .L_8)
.L_8:
        /*000c*/ 	.word	0x00000000
        /*0010*/ 	.short	0x0003
        /*0012*/ 	.short	0x0018
        /*0014*/ 	.byte	0x00, 0xf0, 0x11, 0x00


	//----- nvinfo : EIATTR_KPARAM_INFO
	.align		4
.L_9:
        /*0018*/ 	.byte	0x04, 0x17
        /*001a*/ 	.short	(.L_11 - .L_10)
.L_10:
        /*001c*/ 	.word	0x00000000
        /*0020*/ 	.short	0x0002
        /*0022*/ 	.short	0x0010
        /*0024*/ 	.byte	0x00, 0xf5, 0x21, 0x00


	//----- nvinfo : EIATTR_KPARAM_INFO
	.align		4
.L_11:
        /*0028*/ 	.byte	0x04, 0x17
        /*002a*/ 	.short	(.L_13 - .L_12)
.L_12:
        /*002c*/ 	.word	0x00000000
        /*0030*/ 	.short	0x0001
        /*0032*/ 	.short	0x0008
        /*0034*/ 	.byte	0x00, 0xf5, 0x21, 0x00


	//----- nvinfo : EIATTR_KPARAM_INFO
	.align		4
.L_13:
        /*0038*/ 	.byte	0x04, 0x17
        /*003a*/ 	.short	(.L_15 - .L_14)
.L_14:
        /*003c*/ 	.word	0x00000000
        /*0040*/ 	.short	0x0000
        /*0042*/ 	.short	0x0000
        /*0044*/ 	.byte	0x00, 0xf5, 0x21, 0x00


	//----- nvinfo : EIATTR_SPARSE_MMA_MASK
	.align		4
.L_15:
        /*0048*/ 	.byte	0x03, 0x50
        /*004a*/ 	.short	0x0000


	//----- nvinfo : EIATTR_MAXREG_COUNT
	.align		4
        /*004c*/ 	.byte	0x03, 0x1b
        /*004e*/ 	.short	0x00ff


	//----- nvinfo : EIATTR_NUM_BARRIERS
	.align		4
        /*0050*/ 	.byte	0x02, 0x4c
        /*0052*/ 	.byte	0x01
	.zero		1


	//----- nvinfo : EIATTR_MERCURY_ISA_VERSION
	.align		4
        /*0054*/ 	.byte	0x03, 0x5f
        /*0056*/ 	.short	0x0101


	//----- nvinfo : EIATTR_VRC_CTA_INIT_COUNT
	.align		4
        /*0058*/ 	.byte	0x02, 0x4a
	.zero		1
	.zero		1


	//----- nvinfo : EIATTR_EXIT_INSTR_OFFSETS
	.align		4
        /*005c*/ 	.byte	0x04, 0x1c
        /*005e*/ 	.short	(.L_17 - .L_16)


	//   ....[0]....
.L_16:
        /*0060*/ 	.word	0x00000680


	//   ....[1]....
        /*0064*/ 	.word	0x000006d0


	//----- nvinfo : EIATTR_CBANK_PARAM_SIZE
	.align		4
.L_17:
        /*0068*/ 	.byte	0x03, 0x19
        /*006a*/ 	.short	0x001c


	//----- nvinfo : EIATTR_PARAM_CBANK
	.align		4
        /*006c*/ 	.byte	0x04, 0x0a
        /*006e*/ 	.short	(.L_19 - .L_18)
	.align		4
.L_18:
        /*0070*/ 	.word	index@(.nv.constant0._Z11tiledkernelPfS_S_i)
        /*0074*/ 	.short	0x0380
        /*0076*/ 	.short	0x001c


	//----- nvinfo : EIATTR_SW_WAR
	.align		4
.L_19:
        /*0078*/ 	.byte	0x04, 0x36
        /*007a*/ 	.short	(.L_21 - .L_20)
.L_20:
        /*007c*/ 	.word	0x00000008
.L_21:


//--------------------- .nv.callgraph             --------------------------
	.section	.nv.callgraph,"",@"SHT_CUDA_CALLGRAPH"
	.align	4
	.sectionentsize	8
	.align		4
        /*0000*/ 	.word	0x00000000
	.align		4
        /*0004*/ 	.word	0xffffffff
	.align		4
        /*0008*/ 	.word	0x00000000
	.align		4
        /*000c*/ 	.word	0xfffffffe
	.align		4
        /*0010*/ 	.word	0x00000000
	.align		4
        /*0014*/ 	.word	0xfffffffd
	.align		4
        /*0018*/ 	.word	0x00000000
	.align		4
        /*001c*/ 	.word	0xfffffffc


//--------------------- .text._Z11tiledkernelPfS_S_i --------------------------
	.section	.text._Z11tiledkernelPfS_S_i,"ax",@progbits
	.align	128
        .global         _Z11tiledkernelPfS_S_i
        .type           _Z11tiledkernelPfS_S_i,@function
        .size           _Z11tiledkernelPfS_S_i,(.L_x_8 - _Z11tiledkernelPfS_S_i)
        .other          _Z11tiledkernelPfS_S_i,@"STO_CUDA_ENTRY STV_DEFAULT"
_Z11tiledkernelPfS_S_i:
.text._Z11tiledkernelPfS_S_i:
[----:B------:R-:W-:Y:S01]  /*0000*/  LDC R1, c[0x0][0x37c] ;  /* 0x0000df00ff017b82 */ /* 0x000fe20000000800 */
[----:B------:R-:W0:Y:S01]  /*0010*/  S2R R0, SR_CTAID.Y ;  /* 0x0000000000007919 */ /* 0x000e220000002600 */
[----:B------:R-:W1:Y:S01]  /*0020*/  LDCU UR8, c[0x0][0x398] ;  /* 0x00007300ff0877ac */ /* 0x000e620008000800 */
[----:B------:R-:W0:Y:S01]  /*0030*/  S2R R3, SR_TID.Y ;  /* 0x0000000000037919 */ /* 0x000e220000002200 */
[----:B------:R-:W2:Y:S01]  /*0040*/  LDCU.64 UR6, c[0x0][0x358] ;  /* 0x00006b00ff0677ac */ /* 0x000ea20008000a00 */
[----:B------:R-:W3:Y:S01]  /*0050*/  S2R R5, SR_CTAID.X ;  /* 0x0000000000057919 */ /* 0x000ee20000002500 */
[----:B------:R-:W3:Y:S01]  /*0060*/  S2R R2, SR_TID.X ;  /* 0x0000000000027919 */ /* 0x000ee20000002100 */
[----:B-1----:R-:W-:Y:S01]  /*0070*/  UISETP.GE.AND UP0, UPT, UR8, 0x1, UPT ;  /* 0x000000010800788c */ /* 0x002fe2000bf06270 */
[----:B0-----:R-:W-:Y:S02]  /*0080*/  LEA R0, R0, R3, 0x5 ;  /* 0x0000000300007211 */ /* 0x001fe400078e28ff */
[----:B---3--:R-:W-:-:S06]  /*0090*/  LEA R5, R5, R2, 0x5 ;  /* 0x0000000205057211 */ /* 0x008fcc00078e28ff */
[----:B--2---:R-:W-:Y:S05]  /*00a0*/  BRA.U !UP0, `(.L_x_0) ;  /* 0x00000005086c7547 */ /* 0x004fea000b800000 */
[----:B------:R-:W-:Y:S02]  /*00b0*/  UISETP.GE.U32.AND UP0, UPT, UR8, 0x61, UPT ;  /* 0x000000610800788c */ /* 0x000fe4000bf06070 */
[----:B------:R-:W-:-:S04]  /*00c0*/  UIADD3 UR4, UPT, UPT, UR8, 0x1f, URZ ;  /* 0x0000001f08047890 */ /* 0x000fc8000fffe0ff */
[----:B------:R-:W-:-:S04]  /*00d0*/  USHF.R.U32.HI UR4, URZ, 0x5, UR4 ;  /* 0x00000005ff047899 */ /* 0x000fc80008011604 */
[----:B------:R-:W-:Y:S01]  /*00e0*/  ULOP3.LUT UR5, UR4, 0x3, URZ, 0xc0, !UPT ;  /* 0x0000000304057892 */ /* 0x000fe2000f8ec0ff */
[----:B------:R-:W-:Y:S11]  /*00f0*/  BRA.U !UP0, `(.L_x_1) ;  /* 0x0000000508387547 */ /* 0x000ff6000b800000 */
[----:B------:R-:W-:-:S04]  /*0100*/  ULOP3.LUT UR4, UR4, 0x3fffffc, URZ, 0xc0, !UPT ;  /* 0x03fffffc04047892 */ /* 0x000fc8000f8ec0ff */
[----:B------:R-:W-:-:S04]  /*0110*/  UIADD3 UR4, UPT, UPT, -UR4, URZ, URZ ;  /* 0x000000ff04047290 */ /* 0x000fc8000fffe1ff */
[----:B------:R-:W-:-:S09]  /*0120*/  UISETP.GE.AND UP0, UPT, UR4, URZ, UPT ;  /* 0x000000ff0400728c */ /* 0x000fd2000bf06270 */
[----:B------:R-:W-:Y:S05]  /*0130*/  BRA.U UP0, `(.L_x_2) ;  /* 0x0000000100fc7547 */ /* 0x000fea000b800000 */
[----:B------:R-:W-:Y:S02]  /*0140*/  UIADD3 UR9, UPT, UPT, -UR4, URZ, URZ ;  /* 0x000000ff04097290 */ /* 0x000fe4000fffe1ff */
[----:B------:R-:W-:Y:S02]  /*0150*/  UPLOP3.LUT UP0, UPT, UPT, UPT, UPT, 0x80, 0x8 ;  /* 0x000000000008789c */ /* 0x000fe40003f0f070 */
[----:B------:R-:W-:-:S09]  /*0160*/  UISETP.GT.AND UP1, UPT, UR9, 0xc, UPT ;  /* 0x0000000c0900788c */ /* 0x000fd2000bf24270 */
[----:B------:R-:W-:Y:S05]  /*0170*/  BRA.U !UP1, `(.L_x_3) ;  /* 0x0000000109907547 */ /* 0x000fea000b800000 */
[----:B------:R-:W-:-:S11]  /*0180*/  UPLOP3.LUT UP0, UPT, UPT, UPT, UPT, 0x40, 0x4 ;  /* 0x000000000004789c */ /* 0x000fd60003f0e870 */
.L_x_4:
[----:B------:R-:W-:Y:S01]  /*0190*/  BAR.SYNC.DEFER_BLOCKING 0x0 ;  /* 0x0000000000007b1d */ /* 0x000fe20000010000 */
[----:B------:R-:W-:-:S04]  /*01a0*/  UIADD3 UR4, UPT, UPT, UR4, 0x10, URZ ;  /* 0x0000001004047890 */ /* 0x000fc8000fffe0ff */
[----:B------:R-:W-:-:S03]  /*01b0*/  UISETP.GE.AND UP1, UPT, UR4, -0xc, UPT ;  /* 0xfffffff40400788c */ /* 0x000fc6000bf26270 */
[----:B------:R-:W-:Y:S08]  /*01c0*/  BAR.SYNC.DEFER_BLOCKING 0x0 ;  /* 0x0000000000007b1d */ /* 0x000ff00000010000 */
        /* <DEDUP_REMOVED lines=29> */
[----:B------:R-:W-:Y:S06]  /*03a0*/  BAR.SYNC.DEFER_BLOCKING 0x0 ;  /* 0x0000000000007b1d */ /* 0x000fec0000010000 */
[----:B------:R-:W-:Y:S05]  /*03b0*/  BRA.U !UP1, `(.L_x_4) ;  /* 0xfffffffd09747547 */ /* 0x000fea000b83ffff */
.L_x_3:
[----:B------:R-:W-:-:S04]  /*03c0*/  UIADD3 UR9, UPT, UPT, -UR4, URZ, URZ ;  /* 0x000000ff04097290 */ /* 0x000fc8000fffe1ff */
[----:B------:R-:W-:-:S09]  /*03d0*/  UISETP.GT.AND UP1, UPT, UR9, 0x4, UPT ;  /* 0x000000040900788c */ /* 0x000fd2000bf24270 */
[----:B------:R-:W-:Y:S05]  /*03e0*/  BRA.U !UP1, `(.L_x_5) ;  /* 0x0000000109487547 */ /* 0x000fea000b800000 */
[----:B------:R-:W-:Y:S01]  /*03f0*/  BAR.SYNC.DEFER_BLOCKING 0x0 ;  /* 0x0000000000007b1d */ /* 0x000fe20000010000 */
[----:B------:R-:W-:Y:S02]  /*0400*/  UIADD3 UR4, UPT, UPT, UR4, 0x8, URZ ;  /* 0x0000000804047890 */ /* 0x000fe4000fffe0ff */
[----:B------:R-:W-:-:S05]  /*0410*/  UPLOP3.LUT UP0, UPT, UPT, UPT, UPT, 0x40, 0x4 ;  /* 0x000000000004789c */ /* 0x000fca0003f0e870 */
        /* <DEDUP_REMOVED lines=15> */
.L_x_5:
[----:B------:R-:W-:-:S09]  /*0510*/  UISETP.NE.OR UP0, UPT, UR4, URZ, UP0 ;  /* 0x000000ff0400728c */ /* 0x000fd20008705670 */
[----:B------:R-:W-:Y:S05]  /*0520*/  BRA.U !UP0, `(.L_x_1) ;  /* 0x00000001082c7547 */ /* 0x000fea000b800000 */
.L_x_2:
[----:B------:R-:W-:Y:S01]  /*0530*/  BAR.SYNC.DEFER_BLOCKING 0x0 ;  /* 0x0000000000007b1d */ /* 0x000fe20000010000 */
[----:B------:R-:W-:-:S04]  /*0540*/  UIADD3 UR4, UPT, UPT, UR4, 0x4, URZ ;  /* 0x0000000404047890 */ /* 0x000fc8000fffe0ff */
[----:B------:R-:W-:-:S03]  /*0550*/  UISETP.NE.AND UP0, UPT, UR4, URZ, UPT ;  /* 0x000000ff0400728c */ /* 0x000fc6000bf05270 */
[----:B------:R-:W-:Y:S08]  /*0560*/  BAR.SYNC.DEFER_BLOCKING 0x0 ;  /* 0x0000000000007b1d */ /* 0x000ff00000010000 */
[----:B------:R-:W-:Y:S08]  /*0570*/  BAR.SYNC.DEFER_BLOCKING 0x0 ;  /* 0x0000000000007b1d */ /* 0x000ff00000010000 */
[----:B------:R-:W-:Y:S08]  /*0580*/  BAR.SYNC.DEFER_BLOCKING 0x0 ;  /* 0x0000000000007b1d */ /* 0x000ff00000010000 */
[----:B------:R-:W-:Y:S08]  /*0590*/  BAR.SYNC.DEFER_BLOCKING 0x0 ;  /* 0x0000000000007b1d */ /* 0x000ff00000010000 */
[----:B------:R-:W-:Y:S08]  /*05a0*/  BAR.SYNC.DEFER_BLOCKING 0x0 ;  /* 0x0000000000007b1d */ /* 0x000ff00000010000 */
[----:B------:R-:W-:Y:S08]  /*05b0*/  BAR.SYNC.DEFER_BLOCKING 0x0 ;  /* 0x0000000000007b1d */ /* 0x000ff00000010000 */
[----:B------:R-:W-:Y:S06]  /*05c0*/  BAR.SYNC.DEFER_BLOCKING 0x0 ;  /* 0x0000000000007b1d */ /* 0x000fec0000010000 */
[----:B------:R-:W-:Y:S05]  /*05d0*/  BRA.U UP0, `(.L_x_2) ;  /* 0xfffffffd00d47547 */ /* 0x000fea000b83ffff */
.L_x_1:
[----:B------:R-:W-:-:S09]  /*05e0*/  UISETP.NE.AND UP0, UPT, UR5, URZ, UPT ;  /* 0x000000ff0500728c */ /* 0x000fd2000bf05270 */
[----:B------:R-:W-:Y:S05]  /*05f0*/  BRA.U !UP0, `(.L_x_0) ;  /* 0x0000000108187547 */ /* 0x000fea000b800000 */
[----:B------:R-:W-:-:S12]  /*0600*/  UIADD3 UR5, UPT, UPT, -UR5, URZ, URZ ;  /* 0x000000ff05057290 */ /* 0x000fd8000fffe1ff */
.L_x_6:
[----:B------:R-:W-:Y:S01]  /*0610*/  BAR.SYNC.DEFER_BLOCKING 0x0 ;  /* 0x0000000000007b1d */ /* 0x000fe20000010000 */
[----:B------:R-:W-:-:S04]  /*0620*/  UIADD3 UR5, UPT, UPT, UR5, 0x1, URZ ;  /* 0x0000000105057890 */ /* 0x000fc8000fffe0ff */
[----:B------:R-:W-:-:S03]  /*0630*/  UISETP.NE.AND UP0, UPT, UR5, URZ, UPT ;  /* 0x000000ff0500728c */ /* 0x000fc6000bf05270 */
[----:B------:R-:W-:Y:S06]  /*0640*/  BAR.SYNC.DEFER_BLOCKING 0x0 ;  /* 0x0000000000007b1d */ /* 0x000fec0000010000 */
[----:B------:R-:W-:Y:S05]  /*0650*/  BRA.U UP0, `(.L_x_6) ;  /* 0xfffffffd00ec7547 */ /* 0x000fea000b83ffff */
.L_x_0:
[----:B------:R-:W-:-:S04]  /*0660*/  VIMNMX R2, PT, PT, R0, R5, !PT ;  /* 0x0000000500027248 */ /* 0x000fc80007fe0100 */
[----:B------:R-:W-:-:S13]  /*0670*/  ISETP.GE.AND P0, PT, R2, UR8, PT ;  /* 0x0000000802007c0c */ /* 0x000fda000bf06270 */
[----:B------:R-:W-:Y:S05]  /*0680*/  @P0 EXIT ;  /* 0x000000000000094d */ /* 0x000fea0003800000 */
[----:B------:R-:W0:Y:S01]  /*0690*/  LDC.64 R2, c[0x0][0x390] ;  /* 0x0000e400ff027b82 */ /* 0x000e220000000a00 */
[----:B------:R-:W-:-:S04]  /*06a0*/  IMAD R5, R0, UR8, R5 ;  /* 0x0000000800057c24 */ /* 0x000fc8000f8e0205 */
[----:B0-----:R-:W-:-:S05]  /*06b0*/  IMAD.WIDE.U32 R2, R5, 0x4, R2 ;  /* 0x0000000405027825 */ /* 0x001fca00078e0002 */
[----:B------:R-:W-:Y:S01]  /*06c0*/  STG.E desc[UR6][R2.64], RZ ;  /* 0x000000ff02007986 */ /* 0x000fe2000c101906 */
[----:B------:R-:W-:Y:S05]  /*06d0*/  EXIT ;  /* 0x000000000000794d */ /* 0x000fea0003800000 */
.L_x_7:
[----:B------:R-:W-:-:S00]  /*06e0*/  BRA `(.L_x_7) ;  /* 0xfffffffc00fc7947 */ /* 0x000fc0000383ffff */
[----:B------:R-:W-:-:S00]  /*06f0*/  NOP ;  /* 0x0000000000007918 */ /* 0x000fc00000000000 */
        /* <DEDUP_REMOVED lines=8> */
.L_x_8:


//--------------------- .nv.shared.reserved.0     --------------------------
	.section	.nv.shared.reserved.0,"aw",@nobits
	.weak		__nv_reservedSMEM_offset_0_alias
	.size		__nv_reservedSMEM_offset_0_alias, 0, 64
	.other		__nv_reservedSMEM_offset_0_alias,@"STO_CUDA_RESERVED_SHARED STV_DEFAULT"
__nv_reservedSMEM_offset_0_alias:
	.zero		0
	.zero		64


//--------------------- .nv.constant0._Z11tiledkernelPfS_S_i --------------------------
	.section	.nv.constant0._Z11tiledkernelPfS_S_i,"a",@progbits
	.sectionflags	@""
	.align	4
.nv.constant0._Z11tiledkernelPfS_S_i:
	.zero		924


//--------------------- SYMBOLS --------------------------

	.type		.nv.reservedSmem.offset0,@object
	.size		.nv.reservedSmem.offset0,0x4
